	.headerflags	@"EF_CUDA_TEXMODE_UNIFIED EF_CUDA_64BIT_ADDRESS EF_CUDA_SM86 EF_CUDA_VIRTUAL_SM(EF_CUDA_SM86)"
	.elftype	@"ET_EXEC"


//--------------------- .nv.info                  --------------------------
	.section	.nv.info,"",@"SHT_CUDA_INFO"
	.align	4


	//----- nvinfo : EIATTR_REGCOUNT
	.align		4
        /*0000*/ 	.byte	0x04, 0x2f
        /*0002*/ 	.short	(.L_1 - .L_0)
	.align		4
.L_0:
        /*0004*/ 	.word	index@(triton_bmm)
        /*0008*/ 	.word	0x0000005e


	//----- nvinfo : EIATTR_MIN_STACK_SIZE
	.align		4
.L_1:
        /*000c*/ 	.byte	0x04, 0x12
        /*000e*/ 	.short	(.L_3 - .L_2)
	.align		4
.L_2:
        /*0010*/ 	.word	index@(triton_bmm)
        /*0014*/ 	.word	0x00000000


	//----- nvinfo : EIATTR_FRAME_SIZE
	.align		4
.L_3:
        /*0018*/ 	.byte	0x04, 0x11
        /*001a*/ 	.short	(.L_5 - .L_4)
	.align		4
.L_4:
        /*001c*/ 	.word	index@(triton_bmm)
        /*0020*/ 	.word	0x00000000


	//----- nvinfo : EIATTR_MIN_STACK_SIZE
	.align		4
.L_5:
        /*0024*/ 	.byte	0x04, 0x12
        /*0026*/ 	.short	(.L_7 - .L_6)
	.align		4
.L_6:
        /*0028*/ 	.word	index@(triton_bmm)
        /*002c*/ 	.word	0x00000000
.L_7:


//--------------------- .nv.info.triton_bmm       --------------------------
	.section	.nv.info.triton_bmm,"",@"SHT_CUDA_INFO"
	.sectionflags	@""
	.align	4


	//----- nvinfo : EIATTR_CUDA_API_VERSION
	.align		4
        /*0000*/ 	.byte	0x04, 0x37
        /*0002*/ 	.short	(.L_9 - .L_8)
.L_8:
        /*0004*/ 	.word	0x0000007c


	//----- nvinfo : EIATTR_SW2861232_WAR
	.align		4
.L_9:
        /*0008*/ 	.byte	0x01, 0x35
	.zero		2


	//----- nvinfo : EIATTR_PARAM_CBANK
	.align		4
        /*000c*/ 	.byte	0x04, 0x0a
        /*000e*/ 	.short	(.L_11 - .L_10)
	.align		4
.L_10:
        /*0010*/ 	.word	index@(.nv.constant0.triton_bmm)
        /*0014*/ 	.short	0x0160
        /*0016*/ 	.short	0x0020


	//----- nvinfo : EIATTR_CBANK_PARAM_SIZE
	.align		4
.L_11:
        /*0018*/ 	.byte	0x03, 0x19
        /*001a*/ 	.short	0x0020


	//----- nvinfo : EIATTR_KPARAM_INFO
	.align		4
        /*001c*/ 	.byte	0x04, 0x17
        /*001e*/ 	.short	(.L_13 - .L_12)
.L_12:
        /*0020*/ 	.word	0x00000000
        /*0024*/ 	.short	0x0003
        /*0026*/ 	.short	0x0018
        /*0028*/ 	.byte	0x00, 0xf4, 0x21, 0x00


	//----- nvinfo : EIATTR_KPARAM_INFO
	.align		4
.L_13:
        /*002c*/ 	.byte	0x04, 0x17
        /*002e*/ 	.short	(.L_15 - .L_14)
.L_14:
        /*0030*/ 	.word	0x00000000
        /*0034*/ 	.short	0x0002
        /*0036*/ 	.short	0x0010
        /*0038*/ 	.byte	0x00, 0xf4, 0x21, 0x00


	//----- nvinfo : EIATTR_KPARAM_INFO
	.align		4
.L_15:
        /*003c*/ 	.byte	0x04, 0x17
        /*003e*/ 	.short	(.L_17 - .L_16)
.L_16:
        /*0040*/ 	.word	0x00000000
        /*0044*/ 	.short	0x0001
        /*0046*/ 	.short	0x0008
        /*0048*/ 	.byte	0x00, 0xf4, 0x21, 0x00


	//----- nvinfo : EIATTR_KPARAM_INFO
	.align		4
.L_17:
        /*004c*/ 	.byte	0x04, 0x17
        /*004e*/ 	.short	(.L_19 - .L_18)
.L_18:
        /*0050*/ 	.word	0x00000000
        /*0054*/ 	.short	0x0000
        /*0056*/ 	.short	0x0000
        /*0058*/ 	.byte	0x00, 0xf4, 0x21, 0x00


	//----- nvinfo : EIATTR_MAXREG_COUNT
	.align		4
.L_19:
        /*005c*/ 	.byte	0x03, 0x1b
        /*005e*/ 	.short	0x00ff


	//----- nvinfo : EIATTR_EXIT_INSTR_OFFSETS
	.align		4
        /*0060*/ 	.byte	0x04, 0x1c
        /*0062*/ 	.short	(.L_21 - .L_20)


	//   ....[0]....
.L_20:
        /*0064*/ 	.word	0x00001380


	//   ....[1]....
        /*0068*/ 	.word	0x000013e0


	//----- nvinfo : EIATTR_REQNTID
	.align		4
.L_21:
        /*006c*/ 	.byte	0x04, 0x10
        /*006e*/ 	.short	(.L_23 - .L_22)
.L_22:
        /*0070*/ 	.word	0x00000080
        /*0074*/ 	.word	0x00000001
        /*0078*/ 	.word	0x00000001
.L_23:


//--------------------- .nv.callgraph             --------------------------
	.section	.nv.callgraph,"",@"SHT_CUDA_CALLGRAPH"
	.align	4
	.sectionentsize	8
	.align		4
        /*0000*/ 	.word	0x00000000
	.align		4
        /*0004*/ 	.word	0xffffffff
	.align		4
        /*0008*/ 	.word	0x00000000
	.align		4
        /*000c*/ 	.word	0xfffffffe
	.align		4
        /*0010*/ 	.word	0x00000000
	.align		4
        /*0014*/ 	.word	0xfffffffd
	.align		4
        /*0018*/ 	.word	0x00000000
	.align		4
        /*001c*/ 	.word	0xfffffffc


//--------------------- .nv.rel.action            --------------------------
	.section	.nv.rel.action,"",@"SHT_CUDA_RELOCINFO"
	.align	8
	.sectionentsize	8
        /*0000*/ 	.byte	0x73, 0x00, 0x00, 0x00, 0x00, 0x00, 0x00, 0x00, 0x00, 0x00, 0x00, 0x11, 0x25, 0x00, 0x05, 0x36


//--------------------- .nv.constant0.triton_bmm  --------------------------
	.section	.nv.constant0.triton_bmm,"a",@progbits
	.sectionflags	@""
	.align	4
.nv.constant0.triton_bmm:
	.zero		384


//--------------------- .text.triton_bmm          --------------------------
	.section	.text.triton_bmm,"ax",@progbits
	.sectionflags	@"SHF_BARRIERS=1"
	.sectioninfo	@"SHI_REGISTERS=94"
	.align	128
        .global         triton_bmm
        .type           triton_bmm,@function
        .size           triton_bmm,(.L_x_2 - triton_bmm)
        .other          triton_bmm,@"STO_CUDA_ENTRY STV_DEFAULT"
triton_bmm:
.text.triton_bmm:
[----:B------:R-:W-:Y:S02]  /*0000*/  IMAD.MOV.U32 R1, RZ, RZ, c[0x0][0x28] ;  /* 0x00000a00ff017624 */ /* 0x000fe400078e00ff */
[----:B------:R-:W1:Y:S01]  /*0010*/  S2R R9, SR_CTAID.X ;  /* 0x0000000000097919 */ /* 0x000e620000002500 */
[----:B------:R-:W-:Y:S01]  /*0020*/  IMAD.MOV.U32 R17, RZ, RZ, 0x2 ;  /* 0x00000002ff117424 */ /* 0x000fe200078e00ff */
[----:B------:R-:W-:Y:S01]  /*0030*/  ULDC.64 UR6, c[0x0][0x118] ;  /* 0x0000460000067ab9 */ /* 0x000fe20000000a00 */
[----:B------:R-:W-:Y:S01]  /*0040*/  IMAD.MOV.U32 R79, RZ, RZ, RZ ;  /* 0x000000ffff4f7224 */ /* 0x000fe200078e00ff */
[----:B------:R-:W2:Y:S01]  /*0050*/  S2R R76, SR_TID.X ;  /* 0x00000000004c7919 */ /* 0x000ea20000002100 */
[----:B------:R-:W-:Y:S01]  /*0060*/  CS2R R60, SRZ ;  /* 0x00000000003c7805 */ /* 0x000fe2000001ff00 */
[----:B------:R-:W-:Y:S01]  /*0070*/  CS2R R62, SRZ ;  /* 0x00000000003e7805 */ /* 0x000fe2000001ff00 */
[----:B------:R-:W-:Y:S01]  /*0080*/  CS2R R56, SRZ ;  /* 0x0000000000387805 */ /* 0x000fe2000001ff00 */
[----:B------:R-:W3:Y:S01]  /*0090*/  S2R R75, SR_CTAID.Y ;  /* 0x00000000004b7919 */ /* 0x000ee20000002600 */
[----:B------:R-:W-:Y:S01]  /*00a0*/  CS2R R58, SRZ ;  /* 0x00000000003a7805 */ /* 0x000fe2000001ff00 */
        /* <DEDUP_REMOVED lines=10> */
[----:B------:R-:W-:Y:S01]  /*0150*/  UMOV UR4, 0xffffffff ;  /* 0xffffffff00047882 */ /* 0x000fe20000000000 */
[----:B-1----:R-:W-:-:S02]  /*0160*/  SHF.R.S32.HI R0, RZ, 0x1f, R9 ;  /* 0x0000001fff007819 */ /* 0x002fc40000011409 */
[-C--:B------:R-:W-:Y:S02]  /*0170*/  IABS R6, R9.reuse ;  /* 0x0000000900067213 */ /* 0x080fe40000000000 */
[----:B------:R-:W-:Y:S01]  /*0180*/  LEA.HI R0, R0, R9, RZ, 0x3 ;  /* 0x0000000900007211 */ /* 0x000fe200078f18ff */
[----:B--2---:R-:W-:Y:S01]  /*0190*/  IMAD.SHL.U32 R88, R76, 0x8, RZ ;  /* 0x000000084c587824 */ /* 0x004fe200078e00ff */
[----:B------:R-:W-:Y:S02]  /*01a0*/  SHF.R.U32.HI R90, RZ, 0x2, R76 ;  /* 0x00000002ff5a7819 */ /* 0x000fe4000001164c */
[----:B------:R-:W-:-:S04]  /*01b0*/  LOP3.LUT R0, R0, 0xfffffff8, RZ, 0xc0, !PT ;  /* 0xfffffff800007812 */ /* 0x000fc800078ec0ff */
[----:B------:R-:W-:Y:S01]  /*01c0*/  IADD3 R2, -R0, 0x8, RZ ;  /* 0x0000000800027810 */ /* 0x000fe20007ffe1ff */
[----:B------:R-:W-:-:S03]  /*01d0*/  IMAD.IADD R7, R9, 0x1, -R0 ;  /* 0x0000000109077824 */ /* 0x000fc600078e0a00 */
[----:B------:R-:W-:Y:S02]  /*01e0*/  IMNMX R4, R2, 0x8, PT ;  /* 0x0000000802047817 */ /* 0x000fe40003800200 */
[----:B------:R-:W-:Y:S02]  /*01f0*/  IABS R8, R7 ;  /* 0x0000000700087213 */ /* 0x000fe40000000000 */
[-C--:B------:R-:W-:Y:S02]  /*0200*/  IABS R12, R4.reuse ;  /* 0x00000004000c7213 */ /* 0x080fe40000000000 */
[-C--:B------:R-:W-:Y:S02]  /*0210*/  IABS R10, R4.reuse ;  /* 0x00000004000a7213 */ /* 0x080fe40000000000 */
[----:B------:R-:W1:Y:S01]  /*0220*/  I2F.RP R5, R12 ;  /* 0x0000000c00057306 */ /* 0x000e620000209400 */
[----:B------:R-:W-:-:S04]  /*0230*/  LOP3.LUT R7, R7, R4, RZ, 0x3c, !PT ;  /* 0x0000000407077212 */ /* 0x000fc800078e3cff */
[----:B------:R-:W-:-:S03]  /*0240*/  ISETP.GE.AND P2, PT, R7, RZ, PT ;  /* 0x000000ff0700720c */ /* 0x000fc60003f46270 */
[----:B-1----:R-:W1:Y:S02]  /*0250*/  MUFU.RCP R5, R5 ;  /* 0x0000000500057308 */ /* 0x002e640000001000 */
[----:B-1----:R-:W-:-:S06]  /*0260*/  IADD3 R2, R5, 0xffffffe, RZ ;  /* 0x0ffffffe05027810 */ /* 0x002fcc0007ffe0ff */
[----:B------:R1:W2:Y:S02]  /*0270*/  F2I.FTZ.U32.TRUNC.NTZ R3, R2 ;  /* 0x0000000200037305 */ /* 0x0002a4000021f000 */
[----:B-1----:R-:W-:Y:S02]  /*0280*/  IMAD.MOV.U32 R2, RZ, RZ, RZ ;  /* 0x000000ffff027224 */ /* 0x002fe400078e00ff */
[----:B--2---:R-:W-:-:S04]  /*0290*/  IMAD.MOV R11, RZ, RZ, -R3 ;  /* 0x000000ffff0b7224 */ /* 0x004fc800078e0a03 */
[----:B------:R-:W-:-:S04]  /*02a0*/  IMAD R11, R11, R12, RZ ;  /* 0x0000000c0b0b7224 */ /* 0x000fc800078e02ff */
[----:B------:R-:W-:-:S04]  /*02b0*/  IMAD.HI.U32 R3, R3, R11, R2 ;  /* 0x0000000b03037227 */ /* 0x000fc800078e0002 */
[----:B------:R-:W-:Y:S02]  /*02c0*/  IMAD.MOV R11, RZ, RZ, -R10 ;  /* 0x000000ffff0b7224 */ /* 0x000fe400078e0a0a */
[----:B------:R-:W-:-:S04]  /*02d0*/  IMAD.HI.U32 R2, R3, R8, RZ ;  /* 0x0000000803027227 */ /* 0x000fc800078e00ff */
[----:B------:R-:W-:-:S04]  /*02e0*/  IMAD.HI.U32 R3, R3, R6, RZ ;  /* 0x0000000603037227 */ /* 0x000fc800078e00ff */
[-C--:B------:R-:W-:Y:S01]  /*02f0*/  IMAD R3, R3, R11.reuse, R6 ;  /* 0x0000000b03037224 */ /* 0x080fe200078e0206 */
[----:B------:R-:W-:Y:S01]  /*0300*/  LOP3.LUT R6, R76, 0x2, RZ, 0xc0, !PT ;  /* 0x000000024c067812 */ /* 0x000fe200078ec0ff */
[----:B------:R-:W-:Y:S01]  /*0310*/  IMAD R5, R2, R11, R8 ;  /* 0x0000000b02057224 */ /* 0x000fe200078e0208 */
[----:B------:R-:W-:Y:S02]  /*0320*/  SHF.R.U32.HI R8, RZ, 0x1, R76 ;  /* 0x00000001ff087819 */ /* 0x000fe4000001164c */
[----:B------:R-:W-:Y:S01]  /*0330*/  ISETP.GT.U32.AND P1, PT, R12, R3, PT ;  /* 0x000000030c00720c */ /* 0x000fe20003f24070 */
[----:B------:R-:W-:Y:S01]  /*0340*/  IMAD.SHL.U32 R7, R6, 0x8, RZ ;  /* 0x0000000806077824 */ /* 0x000fe200078e00ff */
[----:B------:R-:W-:Y:S02]  /*0350*/  ISETP.GT.U32.AND P0, PT, R12, R5, PT ;  /* 0x000000050c00720c */ /* 0x000fe40003f04070 */
[----:B------:R-:W-:Y:S02]  /*0360*/  LOP3.LUT R8, R8, 0x8, RZ, 0xc0, !PT ;  /* 0x0000000808087812 */ /* 0x000fe400078ec0ff */
[----:B------:R-:W-:-:S07]  /*0370*/  LEA R10, R6, 0x10, 0x2 ;  /* 0x00000010060a7811 */ /* 0x000fce00078e10ff */
[--C-:B------:R-:W-:Y:S01]  /*0380*/  @!P1 IMAD.IADD R3, R3, 0x1, -R12.reuse ;  /* 0x0000000103039824 */ /* 0x100fe200078e0a0c */
[----:B------:R-:W-:Y:S01]  /*0390*/  ISETP.GE.AND P1, PT, R9, RZ, PT ;  /* 0x000000ff0900720c */ /* 0x000fe20003f26270 */
[----:B------:R-:W-:Y:S01]  /*03a0*/  @!P0 IMAD.IADD R5, R5, 0x1, -R12 ;  /* 0x0000000105058824 */ /* 0x000fe200078e0a0c */
[----:B------:R-:W-:Y:S02]  /*03b0*/  @!P0 IADD3 R2, R2, 0x1, RZ ;  /* 0x0000000102028810 */ /* 0x000fe40007ffe0ff */
[----:B------:R-:W-:Y:S02]  /*03c0*/  ISETP.GT.U32.AND P4, PT, R12, R3, PT ;  /* 0x000000030c00720c */ /* 0x000fe40003f84070 */
[----:B------:R-:W-:Y:S02]  /*03d0*/  ISETP.GE.U32.AND P3, PT, R5, R12, PT ;  /* 0x0000000c0500720c */ /* 0x000fe40003f66070 */
[----:B------:R-:W-:Y:S02]  /*03e0*/  LOP3.LUT R5, R76, 0x4, RZ, 0xc0, !PT ;  /* 0x000000044c057812 */ /* 0x000fe400078ec0ff */
[----:B------:R-:W-:-:S02]  /*03f0*/  ISETP.NE.AND P0, PT, R4, RZ, PT ;  /* 0x000000ff0400720c */ /* 0x000fc40003f05270 */
[----:B------:R-:W-:Y:S01]  /*0400*/  LOP3.LUT R4, RZ, R4, RZ, 0x33, !PT ;  /* 0x00000004ff047212 */ /* 0x000fe200078e33ff */
[C---:B------:R-:W-:Y:S01]  /*0410*/  IMAD.SHL.U32 R11, R5.reuse, 0x4, RZ ;  /* 0x00000004050b7824 */ /* 0x040fe200078e00ff */
[----:B------:R-:W-:Y:S01]  /*0420*/  LOP3.LUT R9, R90, 0x10, RZ, 0xc0, !PT ;  /* 0x000000105a097812 */ /* 0x000fe200078ec0ff */
[----:B------:R-:W-:Y:S01]  /*0430*/  IMAD.SHL.U32 R89, R5, 0x8, RZ ;  /* 0x0000000805597824 */ /* 0x000fe200078e00ff */
[----:B------:R-:W-:Y:S01]  /*0440*/  LOP3.LUT R5, R7, 0x8, R88, 0xf8, !PT ;  /* 0x0000000807057812 */ /* 0x000fe200078ef858 */
[----:B------:R-:W-:Y:S01]  /*0450*/  @!P4 IMAD.IADD R3, R3, 0x1, -R12 ;  /* 0x000000010303c824 */ /* 0x000fe200078e0a0c */
[--C-:B------:R-:W-:Y:S01]  /*0460*/  LOP3.LUT R77, R10, R8, R11.reuse, 0x1e, !PT ;  /* 0x000000080a4d7212 */ /* 0x100fe200078e1e0b */
[----:B------:R-:W-:Y:S01]  /*0470*/  IMAD R11, R6, 0x4, R11 ;  /* 0x00000004060b7824 */ /* 0x000fe200078e020b */
[----:B------:R-:W-:Y:S01]  /*0480*/  LOP3.LUT R9, R9, 0xf, R76, 0xf8, !PT ;  /* 0x0000000f09097812 */ /* 0x000fe200078ef84c */
[----:B------:R-:W-:Y:S01]  /*0490*/  @!P1 IMAD.MOV R3, RZ, RZ, -R3 ;  /* 0x000000ffff039224 */ /* 0x000fe200078e0a03 */
[----:B------:R-:W-:-:S02]  /*04a0*/  @P3 IADD3 R2, R2, 0x1, RZ ;  /* 0x0000000102023810 */ /* 0x000fc40007ffe0ff */
[----:B------:R-:W-:Y:S01]  /*04b0*/  LOP3.LUT R11, R11, R8, RZ, 0x3c, !PT ;  /* 0x000000080b0b7212 */ /* 0x000fe200078e3cff */
[----:B------:R-:W-:Y:S01]  /*04c0*/  IMAD.SHL.U32 R8, R9, 0x20, RZ ;  /* 0x0000002009087824 */ /* 0x000fe200078e00ff */
[----:B------:R-:W-:Y:S01]  /*04d0*/  SEL R3, R4, R3, !P0 ;  /* 0x0000000304037207 */ /* 0x000fe20004000000 */
[----:B------:R-:W-:Y:S01]  /*04e0*/  @!P2 IMAD.MOV R2, RZ, RZ, -R2 ;  /* 0x000000ffff02a224 */ /* 0x000fe200078e0a02 */
[----:B------:R-:W-:Y:S01]  /*04f0*/  LOP3.LUT R6, R88, 0x8, RZ, 0xc0, !PT ;  /* 0x0000000858067812 */ /* 0x000fe200078ec0ff */
[----:B------:R-:W-:Y:S01]  /*0500*/  IMAD.IADD R78, R11, 0x1, R8 ;  /* 0x000000010b4e7824 */ /* 0x000fe200078e0208 */
[-C--:B------:R-:W-:Y:S01]  /*0510*/  LOP3.LUT R84, R77, R8.reuse, RZ, 0xfc, !PT ;  /* 0x000000084d547212 */ /* 0x080fe200078efcff */
[----:B------:R-:W-:Y:S01]  /*0520*/  IMAD.IADD R10, R0, 0x1, R3 ;  /* 0x00000001000a7824 */ /* 0x000fe200078e0203 */
[----:B------:R-:W-:Y:S01]  /*0530*/  SHF.R.U32.HI R3, RZ, 0x2, R76 ;  /* 0x00000002ff037819 */ /* 0x000fe2000001164c */
[----:B------:R-:W-:Y:S01]  /*0540*/  IMAD.SHL.U32 R0, R76, 0x40, RZ ;  /* 0x000000404c007824 */ /* 0x000fe200078e00ff */
[----:B------:R-:W-:Y:S01]  /*0550*/  LOP3.LUT R85, R11, R8, RZ, 0xfc, !PT ;  /* 0x000000080b557212 */ /* 0x000fe200078efcff */
[----:B------:R-:W-:Y:S01]  /*0560*/  IMAD.IADD R77, R8, 0x1, R77 ;  /* 0x00000001084d7824 */ /* 0x000fe200078e024d */
[----:B------:R-:W-:-:S02]  /*0570*/  SGXT.U32 R3, R3, 0x5 ;  /* 0x000000050303781a */ /* 0x000fc40000000000 */
[----:B------:R-:W-:Y:S02]  /*0580*/  LOP3.LUT R80, R0, 0x7c0, RZ, 0xc0, !PT ;  /* 0x000007c000507812 */ /* 0x000fe400078ec0ff */
[----:B------:R-:W-:Y:S02]  /*0590*/  LOP3.LUT R0, R5, 0x18, R76, 0x78, !PT ;  /* 0x0000001805007812 */ /* 0x000fe400078e784c */
[----:B------:R-:W-:Y:S02]  /*05a0*/  SEL R2, R4, R2, !P0 ;  /* 0x0000000204027207 */ /* 0x000fe40004000000 */
[----:B------:R-:W-:Y:S01]  /*05b0*/  LOP3.LUT R4, R7, 0x10, R6, 0x1e, !PT ;  /* 0x0000001007047812 */ /* 0x000fe200078e1e06 */
[----:B------:R-:W-:Y:S01]  /*05c0*/  IMAD R87, R3, 0x20, R0 ;  /* 0x0000002003577824 */ /* 0x000fe200078e0200 */
[----:B------:R-:W-:Y:S01]  /*05d0*/  LOP3.LUT R8, R89, 0x8, R90, 0xf8, !PT ;  /* 0x0000000859087812 */ /* 0x000fe200078ef85a */
[----:B------:R-:W-:Y:S01]  /*05e0*/  IMAD.SHL.U32 R0, R10, 0x40, RZ ;  /* 0x000000400a007824 */ /* 0x000fe200078e00ff */
[----:B------:R-:W-:Y:S01]  /*05f0*/  LOP3.LUT R9, R4, R89, RZ, 0xfc, !PT ;  /* 0x0000005904097212 */ /* 0x000fe200078efcff */
[----:B------:R-:W-:Y:S01]  /*0600*/  IMAD.SHL.U32 R87, R87, 0x2, RZ ;  /* 0x0000000257577824 */ /* 0x000fe200078e00ff */
[----:B------:R-:W-:-:S02]  /*0610*/  LOP3.LUT R11, R8, R7, RZ, 0xfc, !PT ;  /* 0x00000007080b7212 */ /* 0x000fc400078efcff */
[----:B------:R-:W-:Y:S02]  /*0620*/  LOP3.LUT R81, R8, 0x20, R5, 0x1e, !PT ;  /* 0x0000002008517812 */ /* 0x000fe400078e1e05 */
[----:B------:R-:W-:Y:S01]  /*0630*/  SHF.R.S32.HI R8, RZ, 0x19, R10 ;  /* 0x00000019ff087819 */ /* 0x000fe2000001140a */
[----:B---3--:R-:W-:Y:S01]  /*0640*/  IMAD.SHL.U32 R10, R75, 0x40000, RZ ;  /* 0x000400004b0a7824 */ /* 0x008fe200078e00ff */
[----:B------:R-:W-:Y:S02]  /*0650*/  LOP3.LUT R9, R9, 0x8, R90, 0x78, !PT ;  /* 0x0000000809097812 */ /* 0x000fe400078e785a */
[----:B------:R-:W-:Y:S02]  /*0660*/  LOP3.LUT R89, R5, R89, RZ, 0xfc, !PT ;  /* 0x0000005905597212 */ /* 0x000fe400078efcff */
[----:B------:R-:W-:Y:S02]  /*0670*/  SGXT R8, R8, 0x1 ;  /* 0x000000010808781a */ /* 0x000fe40000000200 */
[----:B------:R-:W-:-:S02]  /*0680*/  LOP3.LUT R4, R0, R3, RZ, 0xfc, !PT ;  /* 0x0000000300047212 */ /* 0x000fc400078efcff */
[----:B------:R-:W-:Y:S02]  /*0690*/  LOP3.LUT R13, R11, 0x30, R6, 0x1e, !PT ;  /* 0x000000300b0d7812 */ /* 0x000fe400078e1e06 */
[----:B------:R-:W-:Y:S01]  /*06a0*/  SHF.R.S32.HI R11, RZ, 0x19, R2 ;  /* 0x00000019ff0b7819 */ /* 0x000fe20000011402 */
[----:B------:R-:W-:Y:S01]  /*06b0*/  IMAD R2, R2, 0x40, R89 ;  /* 0x0000004002027824 */ /* 0x000fe200078e0259 */
[----:B------:R-:W-:Y:S02]  /*06c0*/  LOP3.LUT R82, R9, R80, RZ, 0xfc, !PT ;  /* 0x0000005009527212 */ /* 0x000fe400078efcff */
[----:B------:R-:W-:Y:S02]  /*06d0*/  LEA.HI R9, R8, R4, RZ, 0x9 ;  /* 0x0000000408097211 */ /* 0x000fe400078f48ff */
[----:B------:R-:W-:Y:S02]  /*06e0*/  LOP3.LUT R3, R0, 0x20, R3, 0xfe, !PT ;  /* 0x0000002000037812 */ /* 0x000fe400078efe03 */
[----:B------:R-:W-:-:S02]  /*06f0*/  SGXT R11, R11, 0x1 ;  /* 0x000000010b0b781a */ /* 0x000fc40000000200 */
[----:B------:R-:W-:Y:S02]  /*0700*/  LOP3.LUT R9, R9, 0x7ffe00, RZ, 0xc0, !PT ;  /* 0x007ffe0009097812 */ /* 0x000fe400078ec0ff */
[----:B------:R-:W-:Y:S02]  /*0710*/  LEA.HI R8, R8, R3, RZ, 0x9 ;  /* 0x0000000308087211 */ /* 0x000fe400078f48ff */
[----:B------:R-:W-:Y:S01]  /*0720*/  LEA.HI R11, R11, R2, RZ, 0x6 ;  /* 0x000000020b0b7211 */ /* 0x000fe200078f30ff */
[----:B------:R-:W-:Y:S01]  /*0730*/  IMAD.IADD R9, R4, 0x1, -R9 ;  /* 0x0000000104097824 */ /* 0x000fe200078e0a09 */
[----:B------:R-:W-:Y:S02]  /*0740*/  LOP3.LUT R8, R8, 0x7ffe00, RZ, 0xc0, !PT ;  /* 0x007ffe0008087812 */ /* 0x000fe400078ec0ff */
[----:B------:R-:W-:Y:S02]  /*0750*/  SHF.R.U32.HI R4, RZ, 0x3, R76 ;  /* 0x00000003ff047819 */ /* 0x000fe4000001164c */
[----:B------:R-:W-:Y:S01]  /*0760*/  LOP3.LUT R11, R11, 0xffffffc0, RZ, 0xc0, !PT ;  /* 0xffffffc00b0b7812 */ /* 0x000fe200078ec0ff */
[----:B------:R-:W-:Y:S01]  /*0770*/  IMAD.IADD R8, R3, 0x1, -R8 ;  /* 0x0000000103087824 */ /* 0x000fe200078e0a08 */
[----:B------:R-:W-:-:S02]  /*0780*/  LOP3.LUT R5, R5, R10, RZ, 0xfc, !PT ;  /* 0x0000000a05057212 */ /* 0x000fc400078efcff */
[----:B------:R-:W-:Y:S01]  /*0790*/  SGXT.U32 R3, R4, 0x4 ;  /* 0x000000040403781a */ /* 0x000fe20000000000 */
[----:B------:R-:W-:Y:S01]  /*07a0*/  IMAD.IADD R4, R2, 0x1, -R11 ;  /* 0x0000000102047824 */ /* 0x000fe200078e0a0b */
[----:B------:R-:W-:Y:S01]  /*07b0*/  LOP3.LUT R83, R89, 0x8, R90, 0x78, !PT ;  /* 0x0000000859537812 */ /* 0x000fe200078e785a */
[--C-:B------:R-:W-:Y:S01]  /*07c0*/  IMAD R11, R9, 0x200, R5.reuse ;  /* 0x00000200090b7824 */ /* 0x100fe200078e0205 */
[-C--:B------:R-:W-:Y:S01]  /*07d0*/  LOP3.LUT R81, R81, R80.reuse, RZ, 0xfc, !PT ;  /* 0x0000005051517212 */ /* 0x080fe200078efcff */
[C---:B------:R-:W-:Y:S01]  /*07e0*/  IMAD R14, R8.reuse, 0x200, R5 ;  /* 0x00000200080e7824 */ /* 0x040fe200078e0205 */
[-C--:B------:R-:W-:Y:S01]  /*07f0*/  LOP3.LUT R83, R83, R80.reuse, RZ, 0xfc, !PT ;  /* 0x0000005053537212 */ /* 0x080fe200078efcff */
[----:B------:R-:W-:Y:S01]  /*0800*/  IMAD R12, R8, 0x200, R10 ;  /* 0x00000200080c7824 */ /* 0x000fe200078e020a */
[----:B------:R-:W-:Y:S01]  /*0810*/  LOP3.LUT R8, R89, 0x38, R76, 0x78, !PT ;  /* 0x0000003859087812 */ /* 0x000fe200078e784c */
[----:B------:R-:W-:Y:S01]  /*0820*/  IMAD R9, R9, 0x200, R10 ;  /* 0x0000020009097824 */ /* 0x000fe200078e020a */
[----:B------:R-:W-:Y:S01]  /*0830*/  LOP3.LUT R80, R13, R80, RZ, 0xfc, !PT ;  /* 0x000000500d507212 */ /* 0x000fe200078efcff */
[--C-:B------:R-:W-:Y:S01]  /*0840*/  IMAD R10, R3, 0x1000, R4.reuse ;  /* 0x00001000030a7824 */ /* 0x100fe200078e0204 */
[C-C-:B------:R-:W-:Y:S01]  /*0850*/  IADD3 R12, R6.reuse, R12, R7.reuse ;  /* 0x0000000c060c7210 */ /* 0x140fe20007ffe007 */
[----:B------:R-:W-:Y:S01]  /*0860*/  IMAD R5, R75, 0x40, R4 ;  /* 0x000000404b057824 */ /* 0x000fe200078e0204 */
[C---:B------:R-:W-:Y:S01]  /*0870*/  LOP3.LUT R4, R3.reuse, 0x10, RZ, 0xfc, !PT ;  /* 0x0000001003047812 */ /* 0x040fe200078efcff */
[C---:B------:R-:W-:Y:S01]  /*0880*/  IMAD R86, R3.reuse, 0x40, R8 ;  /* 0x0000004003567824 */ /* 0x040fe200078e0208 */
[----:B------:R-:W-:Y:S01]  /*0890*/  IADD3 R9, R6, R9, R7 ;  /* 0x0000000906097210 */ /* 0x000fe20007ffe007 */
[----:B------:R-:W-:-:S02]  /*08a0*/  IMAD R8, R3, 0x1000, R5 ;  /* 0x0000100003087824 */ /* 0x000fc400078e0205 */
[----:B------:R-:W-:Y:S02]  /*08b0*/  IMAD R16, R4, 0x1000, R5 ;  /* 0x0000100004107824 */ /* 0x000fe400078e0205 */
[----:B------:R-:W-:-:S04]  /*08c0*/  IMAD.WIDE R4, R11, R17, c[0x0][0x160] ;  /* 0x000058000b047625 */ /* 0x000fc800078e0211 */
[-C--:B------:R-:W-:Y:S01]  /*08d0*/  IMAD.WIDE R6, R14, R17.reuse, c[0x0][0x160] ;  /* 0x000058000e067625 */ /* 0x080fe200078e0211 */
[----:B------:R1:W-:Y:S03]  /*08e0*/  LDGSTS.E.BYPASS.128 [R87], [R4.64] ;  /* 0x0000000004577fae */ /* 0x0003e6000b901c46 */
[-C--:B------:R-:W-:Y:S01]  /*08f0*/  IMAD.WIDE R14, R9, R17.reuse, c[0x0][0x160] ;  /* 0x00005800090e7625 */ /* 0x080fe200078e0211 */
[----:B------:R2:W-:Y:S03]  /*0900*/  LDGSTS.E.BYPASS.128 [R87+0x800], [R6.64] ;  /* 0x0080000006577fae */ /* 0x0005e6000b901c46 */
[----:B------:R-:W-:Y:S01]  /*0910*/  IMAD R10, R75, 0x40, R10 ;  /* 0x000000404b0a7824 */ /* 0x000fe200078e020a */
[----:B------:R-:W0:Y:S01]  /*0920*/  LDGDEPBAR ;  /* 0x00000000000079af */ /* 0x000e220000000000 */
[----:B------:R-:W-:-:S03]  /*0930*/  IMAD.WIDE R8, R8, R17, c[0x0][0x168] ;  /* 0x00005a0008087625 */ /* 0x000fc600078e0211 */
[----:B------:R-:W-:Y:S01]  /*0940*/  IADD3 R10, R10, 0x10000, RZ ;  /* 0x000100000a0a7810 */ /* 0x000fe20007ffe0ff */
[----:B------:R-:W-:Y:S02]  /*0950*/  IMAD.SHL.U32 R86, R86, 0x2, RZ ;  /* 0x0000000256567824 */ /* 0x000fe400078e00ff */
[----:B-1----:R-:W-:-:S03]  /*0960*/  IMAD.WIDE R4, R16, R17, c[0x0][0x168] ;  /* 0x00005a0010047625 */ /* 0x002fc600078e0211 */
[----:B------:R1:W-:Y:S01]  /*0970*/  LDGSTS.E.BYPASS.128 [R86+0x1000], [R8.64] ;  /* 0x0100000008567fae */ /* 0x0003e2000b901c46 */
[----:B------:R-:W-:-:S03]  /*0980*/  IMAD.WIDE R10, R10, R17, c[0x0][0x168] ;  /* 0x00005a000a0a7625 */ /* 0x000fc600078e0211 */
[----:B------:R2:W-:Y:S01]  /*0990*/  LDGSTS.E.BYPASS.128 [R86+0x1800], [R4.64] ;  /* 0x0180000004567fae */ /* 0x0005e2000b901c46 */
[----:B------:R-:W-:Y:S01]  /*09a0*/  IMAD.WIDE R12, R12, R17, c[0x0][0x160] ;  /* 0x000058000c0c7625 */ /* 0x000fe200078e0211 */
[----:B------:R-:W-:Y:S02]  /*09b0*/  IADD3 R68, P0, R10, 0x40000, RZ ;  /* 0x000400000a447810 */ /* 0x000fe40007f1e0ff */
[----:B------:R-:W0:Y:S02]  /*09c0*/  LDGDEPBAR ;  /* 0x00000000000079af */ /* 0x000e240000000000 */
[----:B------:R-:W-:Y:S01]  /*09d0*/  IADD3 R72, P1, R12, 0x40, RZ ;  /* 0x000000400c487810 */ /* 0x000fe20007f3e0ff */
[----:B------:R-:W-:Y:S01]  /*09e0*/  IMAD.X R3, RZ, RZ, R11, P0 ;  /* 0x000000ffff037224 */ /* 0x000fe200000e060b */
[----:B------:R-:W-:Y:S01]  /*09f0*/  IADD3 R70, P0, R8, 0x40000, RZ ;  /* 0x0004000008467810 */ /* 0x000fe20007f1e0ff */
[----:B------:R-:W-:Y:S02]  /*0a00*/  CS2R R10, SRZ ;  /* 0x00000000000a7805 */ /* 0x000fe4000001ff00 */
[----:B------:R-:W-:Y:S01]  /*0a10*/  IMAD.X R71, RZ, RZ, R13, P1 ;  /* 0x000000ffff477224 */ /* 0x000fe200008e060d */
[----:B------:R-:W-:Y:S01]  /*0a20*/  IADD3 R74, P1, R14, 0x40, RZ ;  /* 0x000000400e4a7810 */ /* 0x000fe20007f3e0ff */
[----:B------:R-:W-:-:S02]  /*0a30*/  IMAD.X R69, RZ, RZ, R9, P0 ;  /* 0x000000ffff457224 */ /* 0x000fc400000e0609 */
[----:B-1----:R-:W-:Y:S02]  /*0a40*/  CS2R R8, SRZ ;  /* 0x0000000000087805 */ /* 0x002fe4000001ff00 */
[----:B--2---:R-:W-:Y:S02]  /*0a50*/  IMAD.X R73, RZ, RZ, R15, P1 ;  /* 0x000000ffff497224 */ /* 0x004fe400008e060f */
.L_x_0:
[----:B------:R-:W-:-:S04]  /*0a60*/  DEPBAR.LE SB0, 0x0 ;  /* 0x000080000000791a */ /* 0x000fc80000000000 */
[----:B------:R-:W-:Y:S01]  /*0a70*/  UIADD3 UR5, UR4, 0x1, URZ ;  /* 0x0000000104057890 */ /* 0x000fe2000fffe03f */
[----:B------:R-:W-:Y:S01]  /*0a80*/  BAR.SYNC.DEFER_BLOCKING 0x0 ;  /* 0x0000000000007b1d */ /* 0x000fe20000010000 */
[----:B------:R-:W-:Y:S01]  /*0a90*/  UISETP.GT.U32.AND UP0, UPT, UR4, 0x7ffffffe, UPT ;  /* 0x7ffffffe0400788c */ /* 0x000fe2000bf04070 */
[C---:B------:R-:W-:Y:S02]  /*0aa0*/  ISETP.GE.U32.AND P0, PT, R79.reuse, 0x1e0, PT ;  /* 0x000001e04f00780c */ /* 0x040fe40003f06070 */
[----:B------:R-:W-:Y:S01]  /*0ab0*/  IADD3 R79, R79, 0x20, RZ ;  /* 0x000000204f4f7810 */ /* 0x000fe20007ffe0ff */
[----:B------:R-:W-:-:S04]  /*0ac0*/  USEL UR4, UR5, URZ, UP0 ;  /* 0x0000003f05047287 */ /* 0x000fc80008000000 */
[----:B------:R-:W-:-:S06]  /*0ad0*/  USHF.L.U32 UR5, UR4, 0xc, URZ ;  /* 0x0000000c04057899 */ /* 0x000fcc000800063f */
[----:B------:R-:W-:Y:S02]  /*0ae0*/  LEA R64, R85, UR5, 0x1 ;  /* 0x0000000555407c11 */ /* 0x000fe4000f8e08ff */
[----:B------:R-:W-:Y:S02]  /*0af0*/  LEA R12, R78, UR5, 0x1 ;  /* 0x000000054e0c7c11 */ /* 0x000fe4000f8e08ff */
[----:B------:R-:W-:Y:S02]  /*0b00*/  LEA R4, R82, UR5, 0x1 ;  /* 0x0000000552047c11 */ /* 0x000fe4000f8e08ff */
[----:B------:R-:W-:Y:S02]  /*0b10*/  LEA R24, R83, UR5, 0x1 ;  /* 0x0000000553187c11 */ /* 0x000fe4000f8e08ff */
[----:B------:R-:W-:Y:S01]  /*0b20*/  LEA R20, R81, UR5, 0x1 ;  /* 0x0000000551147c11 */ /* 0x000fe2000f8e08ff */
[----:B------:R-:W-:Y:S01]  /*0b30*/  LDSM.16.M88.4 R64, [R64] ;  /* 0x000000004040783b */ /* 0x000fe20000000200 */
[----:B------:R-:W-:-:S02]  /*0b40*/  LEA R16, R80, UR5, 0x1 ;  /* 0x0000000550107c11 */ /* 0x000fc4000f8e08ff */
[----:B------:R-:W-:Y:S01]  /*0b50*/  LEA R32, R84, UR5, 0x1 ;  /* 0x0000000554207c11 */ /* 0x000fe2000f8e08ff */
[----:B------:R-:W-:Y:S01]  /*0b60*/  LDSM.16.M88.4 R12, [R12+0x800] ;  /* 0x000800000c0c783b */ /* 0x000fe20000000200 */
[----:B------:R-:W-:-:S03]  /*0b70*/  LEA R36, R77, UR5, 0x1 ;  /* 0x000000054d247c11 */ /* 0x000fc6000f8e08ff */
[----:B------:R-:W1:Y:S04]  /*0b80*/  LDSM.16.MT88.4 R4, [R4+0x1000] ;  /* 0x001000000404783b */ /* 0x000e680000004200 */
[----:B------:R-:W2:Y:S04]  /*0b90*/  LDSM.16.MT88.4 R24, [R24+0x1000] ;  /* 0x001000001818783b */ /* 0x000ea80000004200 */
[----:B------:R-:W3:Y:S04]  /*0ba0*/  LDSM.16.MT88.4 R20, [R20+0x1000] ;  /* 0x001000001414783b */ /* 0x000ee80000004200 */
[----:B------:R-:W4:Y:S04]  /*0bb0*/  LDSM.16.MT88.4 R16, [R16+0x1000] ;  /* 0x001000001010783b */ /* 0x000f280000004200 */
[----:B------:R-:W2:Y:S04]  /*0bc0*/  LDSM.16.M88.4 R32, [R32] ;  /* 0x000000002020783b */ /* 0x000ea80000000200 */
[----:B------:R-:W3:Y:S01]  /*0bd0*/  LDSM.16.M88.4 R36, [R36+0x800] ;  /* 0x000800002424783b */ /* 0x000ee20000000200 */
[-C--:B-1----:R-:W-:Y:S08]  /*0be0*/  HMMA.16816.F32.BF16 R56, R64, R4.reuse, R56 ;  /* 0x000000044038723c */ /* 0x082ff00000041838 */
[----:B------:R-:W-:Y:S07]  /*0bf0*/  HMMA.16816.F32.BF16 R44, R12, R4, R44 ;  /* 0x000000040c2c723c */ /* 0x000fee000004182c */
[----:B------:R-:W-:Y:S01]  /*0c00*/  IMAD.MOV.U32 R4, RZ, RZ, R74 ;  /* 0x000000ffff047224 */ /* 0x000fe200078e004a */
[----:B--2---:R-:W-:Y:S01]  /*0c10*/  HMMA.16816.F32.BF16 R60, R64, R24, R60 ;  /* 0x00000018403c723c */ /* 0x004fe2000004183c */
[----:B------:R-:W-:Y:S01]  /*0c20*/  IMAD.MOV.U32 R5, RZ, RZ, R73 ;  /* 0x000000ffff057224 */ /* 0x000fe200078e0049 */
[----:B------:R-:W-:Y:S01]  /*0c30*/  BAR.SYNC.DEFER_BLOCKING 0x0 ;  /* 0x0000000000007b1d */ /* 0x000fe20000010000 */
[----:B------:R-:W-:-:S05]  /*0c40*/  IADD3 R74, P4, R74, 0x40, RZ ;  /* 0x000000404a4a7810 */ /* 0x000fca0007f9e0ff */
[----:B------:R-:W-:Y:S01]  /*0c50*/  HMMA.16816.F32.BF16 R28, R12, R24, R28 ;  /* 0x000000180c1c723c */ /* 0x000fe2000004181c */
[----:B------:R-:W-:-:S07]  /*0c60*/  IMAD.X R73, RZ, RZ, R73, P4 ;  /* 0x000000ffff497224 */ /* 0x000fce00020e0649 */
[C---:B---3--:R-:W-:Y:S08]  /*0c70*/  HMMA.16816.F32.BF16 R52, R64.reuse, R20, R52 ;  /* 0x000000144034723c */ /* 0x048ff00000041834 */
[----:B----4-:R-:W-:Y:S01]  /*0c80*/  HMMA.16816.F32.BF16 R48, R64, R16, R48 ;  /* 0x000000104030723c */ /* 0x010fe20000041830 */
[----:B------:R-:W-:Y:S01]  /*0c90*/  @!PT LDS RZ, [RZ] ;  /* 0x00000000fffff984 */ /* 0x000fe20000000800 */
[----:B------:R-:W-:Y:S01]  /*0ca0*/  @!PT LDS RZ, [RZ] ;  /* 0x00000000fffff984 */ /* 0x000fe20000000800 */
[----:B------:R-:W-:Y:S01]  /*0cb0*/  @!PT LDS RZ, [RZ] ;  /* 0x00000000fffff984 */ /* 0x000fe20000000800 */
[----:B------:R1:W-:Y:S07]  /*0cc0*/  LDGSTS.E.BYPASS.128 [R87], [R4.64], !P0 ;  /* 0x0000000004577fae */ /* 0x0003ee000c101c46 */
[----:B------:R-:W-:Y:S01]  /*0cd0*/  HMMA.16816.F32.BF16 R40, R12, R20, R40 ;  /* 0x000000140c28723c */ /* 0x000fe20000041828 */
[----:B-1----:R-:W-:Y:S01]  /*0ce0*/  IMAD.MOV.U32 R4, RZ, RZ, R72 ;  /* 0x000000ffff047224 */ /* 0x002fe200078e0048 */
[----:B------:R-:W-:-:S06]  /*0cf0*/  IADD3 R72, P3, R72, 0x40, RZ ;  /* 0x0000004048487810 */ /* 0x000fcc0007f7e0ff */
[----:B------:R-:W-:Y:S01]  /*0d00*/  HMMA.16816.F32.BF16 R8, R12, R16, R8 ;  /* 0x000000100c08723c */ /* 0x000fe20000041808 */
[--C-:B------:R-:W-:Y:S02]  /*0d10*/  IMAD.MOV.U32 R5, RZ, RZ, R71.reuse ;  /* 0x000000ffff057224 */ /* 0x100fe400078e0047 */
[----:B------:R-:W-:-:S03]  /*0d20*/  IMAD.X R71, RZ, RZ, R71, P3 ;  /* 0x000000ffff477224 */ /* 0x000fc600018e0647 */
[----:B------:R1:W-:Y:S02]  /*0d30*/  LDGSTS.E.BYPASS.128 [R87+0x800], [R4.64], !P0 ;  /* 0x0080000004577fae */ /* 0x0003e4000c101c46 */
[C---:B------:R-:W-:Y:S02]  /*0d40*/  HMMA.16816.F32.BF16 R60, R32.reuse, R26, R60 ;  /* 0x0000001a203c723c */ /* 0x040fe4000004183c */
[----:B------:R-:W0:Y:S06]  /*0d50*/  LDGDEPBAR ;  /* 0x00000000000079af */ /* 0x000e2c0000000000 */
[----:B------:R-:W-:Y:S01]  /*0d60*/  HMMA.16816.F32.BF16 R56, R32, R6, R56 ;  /* 0x000000062038723c */ /* 0x000fe20000041838 */
[----:B-1----:R-:W-:Y:S01]  /*0d70*/  IMAD.MOV.U32 R4, RZ, RZ, R70 ;  /* 0x000000ffff047224 */ /* 0x002fe200078e0046 */
[----:B------:R-:W-:Y:S01]  /*0d80*/  IADD3 R70, P2, R70, 0x40000, RZ ;  /* 0x0004000046467810 */ /* 0x000fe20007f5e0ff */
[----:B------:R-:W-:-:S05]  /*0d90*/  IMAD.MOV.U32 R5, RZ, RZ, R69 ;  /* 0x000000ffff057224 */ /* 0x000fca00078e0045 */
[----:B------:R-:W-:Y:S01]  /*0da0*/  HMMA.16816.F32.BF16 R52, R32, R22, R52 ;  /* 0x000000162034723c */ /* 0x000fe20000041834 */
[----:B------:R1:W-:Y:S01]  /*0db0*/  LDGSTS.E.BYPASS.128 [R86+0x1000], [R4.64], !P0 ;  /* 0x0100000004567fae */ /* 0x0003e2000c101c46 */
[----:B------:R-:W-:-:S06]  /*0dc0*/  IMAD.X R69, RZ, RZ, R69, P2 ;  /* 0x000000ffff457224 */ /* 0x000fcc00010e0645 */
[----:B------:R-:W-:Y:S01]  /*0dd0*/  HMMA.16816.F32.BF16 R48, R32, R18, R48 ;  /* 0x000000122030723c */ /* 0x000fe20000041830 */
[----:B-1----:R-:W-:Y:S01]  /*0de0*/  IMAD.MOV.U32 R4, RZ, RZ, R68 ;  /* 0x000000ffff047224 */ /* 0x002fe200078e0044 */
[----:B------:R-:W-:Y:S01]  /*0df0*/  IADD3 R68, P1, R68, 0x40000, RZ ;  /* 0x0004000044447810 */ /* 0x000fe20007f3e0ff */
[----:B------:R-:W-:-:S05]  /*0e00*/  IMAD.MOV.U32 R5, RZ, RZ, R3 ;  /* 0x000000ffff057224 */ /* 0x000fca00078e0003 */
[C---:B------:R-:W-:Y:S01]  /*0e10*/  HMMA.16816.F32.BF16 R28, R36.reuse, R26, R28 ;  /* 0x0000001a241c723c */ /* 0x040fe2000004181c */
[----:B------:R-:W-:Y:S01]  /*0e20*/  IMAD.X R3, RZ, RZ, R3, P1 ;  /* 0x000000ffff037224 */ /* 0x000fe200008e0603 */
[----:B------:R1:W-:Y:S06]  /*0e30*/  LDGSTS.E.BYPASS.128 [R86+0x1800], [R4.64], !P0 ;  /* 0x0180000004567fae */ /* 0x0003ec000c101c46 */
[C---:B------:R-:W-:Y:S01]  /*0e40*/  HMMA.16816.F32.BF16 R44, R36.reuse, R6, R44 ;  /* 0x00000006242c723c */ /* 0x040fe2000004182c */
[----:B------:R-:W0:Y:S07]  /*0e50*/  LDGDEPBAR ;  /* 0x00000000000079af */ /* 0x000e2e0000000000 */
[C---:B------:R-:W-:Y:S08]  /*0e60*/  HMMA.16816.F32.BF16 R40, R36.reuse, R22, R40 ;  /* 0x000000162428723c */ /* 0x040ff00000041828 */
[----:B------:R-:W-:Y:S01]  /*0e70*/  HMMA.16816.F32.BF16 R8, R36, R18, R8 ;  /* 0x000000122408723c */ /* 0x000fe20000041808 */
[----:B-1----:R-:W-:Y:S07]  /*0e80*/  @!P0 BRA `(.L_x_0) ;  /* 0xfffffbd000008947 */ /* 0x002fee000383ffff */
[----:B------:R-:W-:Y:S01]  /*0e90*/  IMAD.SHL.U32 R4, R76, 0x10, RZ ;  /* 0x000000104c047824 */ /* 0x000fe200078e00ff */
[----:B------:R-:W-:-:S04]  /*0ea0*/  DEPBAR.LE SB0, 0x0 ;  /* 0x000080000000791a */ /* 0x000fc80000000000 */
[----:B------:R-:W-:Y:S01]  /*0eb0*/  IMAD.SHL.U32 R3, R76, 0x2, RZ ;  /* 0x000000024c037824 */ /* 0x000fe200078e00ff */
[----:B------:R-:W-:Y:S01]  /*0ec0*/  LOP3.LUT R4, R4, 0x5c0, RZ, 0xc0, !PT ;  /* 0x000005c004047812 */ /* 0x000fe200078ec0ff */
[----:B------:R-:W-:Y:S01]  /*0ed0*/  IMAD.SHL.U32 R75, R75, 0x8000, RZ ;  /* 0x000080004b4b7824 */ /* 0x000fe200078e00ff */
[----:B------:R-:W-:Y:S01]  /*0ee0*/  F2FP.BF16.PACK_AB R60, R61, R60 ;  /* 0x0000003c3d3c723e */ /* 0x000fe200000010ff */
[----:B------:R-:W-:Y:S01]  /*0ef0*/  IMAD.MOV.U32 R23, RZ, RZ, 0x2 ;  /* 0x00000002ff177424 */ /* 0x000fe200078e00ff */
[C---:B------:R-:W-:Y:S02]  /*0f00*/  LOP3.LUT R3, R4.reuse, 0x6, R3, 0xf8, !PT ;  /* 0x0000000604037812 */ /* 0x040fe400078ef803 */
[----:B------:R-:W-:Y:S02]  /*0f10*/  LOP3.LUT R6, R4, 0x200, RZ, 0xfc, !PT ;  /* 0x0000020004067812 */ /* 0x000fe400078efcff */
[----:B------:R-:W-:Y:S02]  /*0f20*/  LOP3.LUT R3, R3, 0x8, R90, 0xf8, !PT ;  /* 0x0000000803037812 */ /* 0x000fe400078ef85a */
[----:B------:R-:W-:-:S02]  /*0f30*/  F2FP.BF16.PACK_AB R63, R63, R62 ;  /* 0x0000003e3f3f723e */ /* 0x000fc400000010ff */
[----:B------:R-:W-:Y:S01]  /*0f40*/  F2FP.BF16.PACK_AB R56, R57, R56 ;  /* 0x000000383938723e */ /* 0x000fe200000010ff */
[----:B------:R-:W-:Y:S01]  /*0f50*/  IMAD.SHL.U32 R3, R3, 0x2, RZ ;  /* 0x0000000203037824 */ /* 0x000fe200078e00ff */
[----:B------:R-:W-:Y:S02]  /*0f60*/  F2FP.BF16.PACK_AB R59, R59, R58 ;  /* 0x0000003a3b3b723e */ /* 0x000fe400000010ff */
[----:B------:R-:W-:Y:S02]  /*0f70*/  F2FP.BF16.PACK_AB R52, R53, R52 ;  /* 0x000000343534723e */ /* 0x000fe400000010ff */
[-C--:B------:R-:W-:Y:S01]  /*0f80*/  LEA.HI R17, R4, R3.reuse, RZ, 0x1e ;  /* 0x0000000304117211 */ /* 0x080fe200078ff0ff */
[----:B------:R-:W-:Y:S01]  /*0f90*/  BAR.SYNC.DEFER_BLOCKING 0x0 ;  /* 0x0000000000007b1d */ /* 0x000fe20000010000 */
[----:B------:R-:W-:Y:S02]  /*0fa0*/  LEA.HI R18, R6, R3, RZ, 0x1e ;  /* 0x0000000306127211 */ /* 0x000fe400078ff0ff */
[----:B------:R-:W-:-:S02]  /*0fb0*/  F2FP.BF16.PACK_AB R55, R55, R54 ;  /* 0x000000363737723e */ /* 0x000fc400000010ff */
[----:B------:R-:W-:Y:S02]  /*0fc0*/  F2FP.BF16.PACK_AB R48, R49, R48 ;  /* 0x000000303130723e */ /* 0x000fe400000010ff */
[----:B------:R-:W-:Y:S02]  /*0fd0*/  F2FP.BF16.PACK_AB R51, R51, R50 ;  /* 0x000000323333723e */ /* 0x000fe400000010ff */
[----:B------:R-:W-:Y:S02]  /*0fe0*/  LOP3.LUT R89, R89, 0x3c0, R88, 0xf8, !PT ;  /* 0x000003c059597812 */ /* 0x000fe400078ef858 */
[----:B------:R-:W-:Y:S02]  /*0ff0*/  LOP3.LUT R88, R88, 0x3c0, RZ, 0xc0, !PT ;  /* 0x000003c058587812 */ /* 0x000fe400078ec0ff */
[----:B------:R-:W-:Y:S01]  /*1000*/  F2FP.BF16.PACK_AB R20, R9, R8 ;  /* 0x000000080914723e */ /* 0x000fe200000010ff */
[----:B------:R-:W-:Y:S01]  /*1010*/  IMAD.SHL.U32 R89, R89, 0x2, RZ ;  /* 0x0000000259597824 */ /* 0x000fe200078e00ff */
[----:B------:R-:W-:-:S02]  /*1020*/  LOP3.LUT R8, R88, 0x400, RZ, 0xfc, !PT ;  /* 0x0000040058087812 */ /* 0x000fc400078efcff */
[----:B------:R-:W-:Y:S02]  /*1030*/  F2FP.BF16.PACK_AB R19, R11, R10 ;  /* 0x0000000a0b13723e */ /* 0x000fe400000010ff */
[-C--:B------:R-:W-:Y:S02]  /*1040*/  LEA.HI R12, R88, R89.reuse, RZ, 0x1e ;  /* 0x00000059580c7211 */ /* 0x080fe400078ff0ff */
[----:B------:R-:W-:Y:S02]  /*1050*/  LEA.HI R89, R8, R89, RZ, 0x1e ;  /* 0x0000005908597211 */ /* 0x000fe400078ff0ff */
[----:B------:R-:W-:Y:S01]  /*1060*/  F2FP.BF16.PACK_AB R28, R29, R28 ;  /* 0x0000001c1d1c723e */ /* 0x000fe200000010ff */
[----:B------:R-:W-:Y:S01]  /*1070*/  STS [R17], R60 ;  /* 0x0000003c11007388 */ /* 0x000fe20000000800 */
[----:B------:R-:W-:Y:S02]  /*1080*/  F2FP.BF16.PACK_AB R31, R31, R30 ;  /* 0x0000001e1f1f723e */ /* 0x000fe400000010ff */
[----:B------:R-:W-:Y:S01]  /*1090*/  F2FP.BF16.PACK_AB R44, R45, R44 ;  /* 0x0000002c2d2c723e */ /* 0x000fe200000010ff */
[----:B------:R-:W-:Y:S01]  /*10a0*/  STS [R18+0x400], R63 ;  /* 0x0004003f12007388 */ /* 0x000fe20000000800 */
[----:B------:R-:W-:-:S02]  /*10b0*/  F2FP.BF16.PACK_AB R47, R47, R46 ;  /* 0x0000002e2f2f723e */ /* 0x000fc400000010ff */
[----:B------:R-:W-:Y:S01]  /*10c0*/  F2FP.BF16.PACK_AB R40, R41, R40 ;  /* 0x000000282928723e */ /* 0x000fe200000010ff */
[----:B------:R-:W-:Y:S01]  /*10d0*/  STS [R17+0x20], R56 ;  /* 0x0000203811007388 */ /* 0x000fe20000000800 */
[----:B------:R-:W-:Y:S02]  /*10e0*/  F2FP.BF16.PACK_AB R43, R43, R42 ;  /* 0x0000002a2b2b723e */ /* 0x000fe400000010ff */
[----:B------:R-:W-:Y:S01]  /*10f0*/  SHF.R.U32.HI R21, RZ, 0x3, R76 ;  /* 0x00000003ff157819 */ /* 0x000fe2000001164c */
[----:B------:R-:W-:Y:S01]  /*1100*/  STS [R18+0x420], R59 ;  /* 0x0004203b12007388 */ /* 0x000fe20000000800 */
[----:B------:R-:W-:Y:S02]  /*1110*/  ISETP.GE.AND P0, PT, R2, 0x40, PT ;  /* 0x000000400200780c */ /* 0x000fe40003f06270 */
[----:B------:R-:W-:Y:S01]  /*1120*/  SGXT.U32 R21, R21, 0x4 ;  /* 0x000000041515781a */ /* 0x000fe20000000000 */
[----:B------:R-:W-:Y:S03]  /*1130*/  STS [R17+0x40], R52 ;  /* 0x0000403411007388 */ /* 0x000fe60000000800 */
[C---:B------:R-:W-:Y:S01]  /*1140*/  LOP3.LUT R3, R0.reuse, R21, RZ, 0xfc, !PT ;  /* 0x0000001500037212 */ /* 0x040fe200078efcff */
[----:B------:R-:W-:Y:S01]  /*1150*/  STS [R18+0x440], R55 ;  /* 0x0004403712007388 */ /* 0x000fe20000000800 */
[----:B------:R-:W-:-:S02]  /*1160*/  LOP3.LUT R22, R0, 0x30, R21, 0xfe, !PT ;  /* 0x0000003000167812 */ /* 0x000fc400078efe15 */
[C-C-:B------:R-:W-:Y:S01]  /*1170*/  LOP3.LUT R16, R0.reuse, 0x10, R21.reuse, 0xfe, !PT ;  /* 0x0000001000107812 */ /* 0x140fe200078efe15 */
[----:B------:R-:W-:Y:S01]  /*1180*/  STS [R17+0x60], R48 ;  /* 0x0000603011007388 */ /* 0x000fe20000000800 */
[----:B------:R-:W-:Y:S02]  /*1190*/  LOP3.LUT R0, R0, 0x20, R21, 0xfe, !PT ;  /* 0x0000002000007812 */ /* 0x000fe400078efe15 */
[----:B------:R-:W-:Y:S01]  /*11a0*/  ISETP.LT.AND P1, PT, R3, 0x200, !P0 ;  /* 0x000002000300780c */ /* 0x000fe20004721270 */
[----:B------:R-:W-:Y:S04]  /*11b0*/  STS [R18+0x460], R51 ;  /* 0x0004603312007388 */ /* 0x000fe80000000800 */
[----:B------:R-:W-:Y:S01]  /*11c0*/  BAR.SYNC.DEFER_BLOCKING 0x0 ;  /* 0x0000000000007b1d */ /* 0x000fe20000010000 */
[----:B------:R-:W-:-:S02]  /*11d0*/  ISETP.LT.AND P2, PT, R16, 0x200, !P0 ;  /* 0x000002001000780c */ /* 0x000fc40004741270 */
[----:B------:R-:W-:Y:S02]  /*11e0*/  ISETP.LT.AND P3, PT, R0, 0x200, !P0 ;  /* 0x000002000000780c */ /* 0x000fe40004761270 */
[----:B------:R-:W-:Y:S01]  /*11f0*/  ISETP.LT.AND P0, PT, R22, 0x200, !P0 ;  /* 0x000002001600780c */ /* 0x000fe20004701270 */
[----:B------:R-:W1:Y:S04]  /*1200*/  LDS.128 R4, [R12] ;  /* 0x000000000c047984 */ /* 0x000e680000000c00 */
[----:B------:R-:W2:Y:S04]  /*1210*/  LDS.128 R8, [R89+0x800] ;  /* 0x0008000059087984 */ /* 0x000ea80000000c00 */
[----:B------:R-:W-:Y:S06]  /*1220*/  BAR.SYNC.DEFER_BLOCKING 0x0 ;  /* 0x0000000000007b1d */ /* 0x000fec0000010000 */
[----:B------:R-:W-:Y:S04]  /*1230*/  STS [R17], R28 ;  /* 0x0000001c11007388 */ /* 0x000fe80000000800 */
[----:B------:R-:W-:Y:S04]  /*1240*/  STS [R18+0x400], R31 ;  /* 0x0004001f12007388 */ /* 0x000fe80000000800 */
[----:B------:R-:W-:Y:S04]  /*1250*/  STS [R17+0x20], R44 ;  /* 0x0000202c11007388 */ /* 0x000fe80000000800 */
[----:B------:R-:W-:Y:S04]  /*1260*/  STS [R18+0x420], R47 ;  /* 0x0004202f12007388 */ /* 0x000fe80000000800 */
[----:B------:R-:W-:Y:S04]  /*1270*/  STS [R17+0x40], R40 ;  /* 0x0000402811007388 */ /* 0x000fe80000000800 */
[----:B------:R-:W-:Y:S04]  /*1280*/  STS [R18+0x440], R43 ;  /* 0x0004402b12007388 */ /* 0x000fe80000000800 */
[----:B------:R3:W-:Y:S04]  /*1290*/  STS [R17+0x60], R20 ;  /* 0x0000601411007388 */ /* 0x0007e80000000800 */
[----:B------:R4:W-:Y:S04]  /*12a0*/  STS [R18+0x460], R19 ;  /* 0x0004601312007388 */ /* 0x0009e80000000800 */
[----:B------:R-:W-:Y:S01]  /*12b0*/  BAR.SYNC.DEFER_BLOCKING 0x0 ;  /* 0x0000000000007b1d */ /* 0x000fe20000010000 */
[----:B---3--:R-:W-:-:S02]  /*12c0*/  IMAD.IADD R17, R2, 0x1, R75 ;  /* 0x0000000102117824 */ /* 0x008fc400078e024b */
[----:B----4-:R-:W-:Y:S02]  /*12d0*/  IMAD R19, R0, 0x40, R75 ;  /* 0x0000004000137824 */ /* 0x010fe400078e024b */
[--C-:B------:R-:W-:Y:S02]  /*12e0*/  IMAD R3, R3, 0x40, R17.reuse ;  /* 0x0000004003037824 */ /* 0x100fe400078e0211 */
[----:B------:R-:W-:Y:S02]  /*12f0*/  IMAD R18, R16, 0x40, R17 ;  /* 0x0000004010127824 */ /* 0x000fe400078e0211 */
[----:B------:R-:W-:Y:S02]  /*1300*/  IMAD.IADD R20, R2, 0x1, R19 ;  /* 0x0000000102147824 */ /* 0x000fe400078e0213 */
[----:B------:R-:W-:-:S04]  /*1310*/  IMAD.WIDE R16, R3, R23, c[0x0][0x170] ;  /* 0x00005c0003107625 */ /* 0x000fc800078e0217 */
[----:B------:R-:W-:-:S04]  /*1320*/  IMAD.WIDE R18, R18, R23, c[0x0][0x170] ;  /* 0x00005c0012127625 */ /* 0x000fc800078e0217 */
[----:B------:R-:W-:Y:S01]  /*1330*/  IMAD.WIDE R20, R20, R23, c[0x0][0x170] ;  /* 0x00005c0014147625 */ /* 0x000fe200078e0217 */
[----:B------:R-:W3:Y:S04]  /*1340*/  LDS.128 R12, [R12] ;  /* 0x000000000c0c7984 */ /* 0x000ee80000000c00 */
[----:B-1----:R1:W-:Y:S04]  /*1350*/  @P1 STG.E.128 [R16.64], R4 ;  /* 0x0000000410001986 */ /* 0x0023e8000c101d06 */
[----:B--2---:R1:W-:Y:S04]  /*1360*/  @P2 STG.E.128 [R18.64], R8 ;  /* 0x0000000812002986 */ /* 0x0043e8000c101d06 */
[----:B---3--:R1:W-:Y:S01]  /*1370*/  @P3 STG.E.128 [R20.64], R12 ;  /* 0x0000000c14003986 */ /* 0x0083e2000c101d06 */
[----:B------:R-:W-:Y:S05]  /*1380*/  @!P0 EXIT ;  /* 0x000000000000894d */ /* 0x000fea0003800000 */
[----:B------:R-:W2:Y:S01]  /*1390*/  LDS.128 R88, [R89+0x800] ;  /* 0x0008000059587984 */ /* 0x000ea20000000c00 */
[----:B------:R-:W-:-:S04]  /*13a0*/  IMAD R75, R22, 0x40, R75 ;  /* 0x00000040164b7824 */ /* 0x000fc800078e024b */
[----:B------:R-:W-:-:S04]  /*13b0*/  IMAD.IADD R2, R2, 0x1, R75 ;  /* 0x0000000102027824 */ /* 0x000fc800078e024b */
[----:B------:R-:W-:-:S05]  /*13c0*/  IMAD.WIDE R2, R2, R23, c[0x0][0x170] ;  /* 0x00005c0002027625 */ /* 0x000fca00078e0217 */
[----:B--2---:R-:W-:Y:S01]  /*13d0*/  STG.E.128 [R2.64], R88 ;  /* 0x0000005802007986 */ /* 0x004fe2000c101d06 */
[----:B------:R-:W-:Y:S05]  /*13e0*/  EXIT ;  /* 0x000000000000794d */ /* 0x000fea0003800000 */
.L_x_1:
[----:B------:R-:W-:-:S00]  /*13f0*/  BRA `(.L_x_1) ;  /* 0xfffffff000007947 */ /* 0x000fc0000383ffff */
[----:B------:R-:W-:-:S00]  /*1400*/  NOP ;  /* 0x0000000000007918 */ /* 0x000fc00000000000 */
[----:B------:R-:W-:-:S00]  /*1410*/  NOP ;  /* 0x0000000000007918 */ /* 0x000fc00000000000 */
[----:B------:R-:W-:-:S00]  /*1420*/  NOP ;  /* 0x0000000000007918 */ /* 0x000fc00000000000 */
[----:B------:R-:W-:-:S00]  /*1430*/  NOP ;  /* 0x0000000000007918 */ /* 0x000fc00000000000 */
[----:B------:R-:W-:-:S00]  /*1440*/  NOP ;  /* 0x0000000000007918 */ /* 0x000fc00000000000 */
[----:B------:R-:W-:-:S00]  /*1450*/  NOP ;  /* 0x0000000000007918 */ /* 0x000fc00000000000 */
[----:B------:R-:W-:-:S00]  /*1460*/  NOP ;  /* 0x0000000000007918 */ /* 0x000fc00000000000 */
[----:B------:R-:W-:-:S00]  /*1470*/  NOP ;  /* 0x0000000000007918 */ /* 0x000fc00000000000 */
.L_x_2:


//--------------------- .nv.shared.triton_bmm     --------------------------
	.section	.nv.shared.triton_bmm,"aw",@nobits
	.sectionflags	@""
	.align	16
